	.headerflags	@"EF_CUDA_TEXMODE_UNIFIED EF_CUDA_64BIT_ADDRESS EF_CUDA_ACCELERATORS EF_CUDA_SM90 EF_CUDA_VIRTUAL_SM(EF_CUDA_SM90)"
	.elftype	@"ET_EXEC"


//--------------------- .nv.info                  --------------------------
	.section	.nv.info,"",@"SHT_CUDA_INFO"
	.align	4


	//----- nvinfo : EIATTR_REGCOUNT
	.align		4
        /*0000*/ 	.byte	0x04, 0x2f
        /*0002*/ 	.short	(.L_3 - .L_2)
	.align		4
.L_2:
        /*0004*/ 	.word	index@(triton_poi_fused__native_batch_norm_legit_no_training_add_convolution_div_eq_masked_fill_mul_native_batch_norm_backward_ones_like_relu_sub_threshold_backward_9)
        /*0008*/ 	.word	0x0000001c


	//----- nvinfo : EIATTR_MIN_STACK_SIZE
	.align		4
.L_3:
        /*000c*/ 	.byte	0x04, 0x12
        /*000e*/ 	.short	(.L_5 - .L_4)
	.align		4
.L_4:
        /*0010*/ 	.word	index@(triton_poi_fused__native_batch_norm_legit_no_training_add_convolution_div_eq_masked_fill_mul_native_batch_norm_backward_ones_like_relu_sub_threshold_backward_9)
        /*0014*/ 	.word	0x00000000


	//----- nvinfo : EIATTR_FRAME_SIZE
	.align		4
.L_5:
        /*0018*/ 	.byte	0x04, 0x11
        /*001a*/ 	.short	(.L_7 - .L_6)
	.align		4
.L_6:
        /*001c*/ 	.word	index@(triton_poi_fused__native_batch_norm_legit_no_training_add_convolution_div_eq_masked_fill_mul_native_batch_norm_backward_ones_like_relu_sub_threshold_backward_9)
        /*0020*/ 	.word	0x00000000


	//----- nvinfo : EIATTR_MIN_STACK_SIZE
	.align		4
.L_7:
        /*0024*/ 	.byte	0x04, 0x12
        /*0026*/ 	.short	(.L_9 - .L_8)
	.align		4
.L_8:
        /*0028*/ 	.word	index@(triton_poi_fused__native_batch_norm_legit_no_training_add_convolution_div_eq_masked_fill_mul_native_batch_norm_backward_ones_like_relu_sub_threshold_backward_9)
        /*002c*/ 	.word	0x00000000
.L_9:


//--------------------- .nv.info.triton_poi_fused__native_batch_norm_legit_no_training_add_convolution_div_eq_masked_fill_mul_native_batch_norm_backward_ones_like_relu_sub_threshold_backward_9 --------------------------
	.section	.nv.info.triton_poi_fused__native_batch_norm_legit_no_training_add_convolution_div_eq_masked_fill_mul_native_batch_norm_backward_ones_like_relu_sub_threshold_backward_9,"",@"SHT_CUDA_INFO"
	.sectionflags	@""
	.align	4


	//----- nvinfo : EIATTR_CUDA_API_VERSION
	.align		4
        /*0000*/ 	.byte	0x04, 0x37
        /*0002*/ 	.short	(.L_11 - .L_10)
.L_10:
        /*0004*/ 	.word	0x0000007c


	//----- nvinfo : EIATTR_KPARAM_INFO
	.align		4
.L_11:
        /*0008*/ 	.byte	0x04, 0x17
        /*000a*/ 	.short	(.L_13 - .L_12)
.L_12:
        /*000c*/ 	.word	0x00000000
        /*0010*/ 	.short	0x000c
        /*0012*/ 	.short	0x0060
        /*0014*/ 	.byte	0x00, 0xf0, 0x11, 0x00


	//----- nvinfo : EIATTR_KPARAM_INFO
	.align		4
.L_13:
        /*0018*/ 	.byte	0x04, 0x17
        /*001a*/ 	.short	(.L_15 - .L_14)
.L_14:
        /*001c*/ 	.word	0x00000000
        /*0020*/ 	.short	0x000b
        /*0022*/ 	.short	0x0058
        /*0024*/ 	.byte	0x00, 0xf4, 0x21, 0x00


	//----- nvinfo : EIATTR_KPARAM_INFO
	.align		4
.L_15:
        /*0028*/ 	.byte	0x04, 0x17
        /*002a*/ 	.short	(.L_17 - .L_16)
.L_16:
        /*002c*/ 	.word	0x00000000
        /*0030*/ 	.short	0x000a
        /*0032*/ 	.short	0x0050
        /*0034*/ 	.byte	0x00, 0xf4, 0x21, 0x00


	//----- nvinfo : EIATTR_KPARAM_INFO
	.align		4
.L_17:
        /*0038*/ 	.byte	0x04, 0x17
        /*003a*/ 	.short	(.L_19 - .L_18)
.L_18:
        /*003c*/ 	.word	0x00000000
        /*0040*/ 	.short	0x0009
        /*0042*/ 	.short	0x0048
        /*0044*/ 	.byte	0x00, 0xf4, 0x21, 0x00


	//----- nvinfo : EIATTR_KPARAM_INFO
	.align		4
.L_19:
        /*0048*/ 	.byte	0x04, 0x17
        /*004a*/ 	.short	(.L_21 - .L_20)
.L_20:
        /*004c*/ 	.word	0x00000000
        /*0050*/ 	.short	0x0008
        /*0052*/ 	.short	0x0040
        /*0054*/ 	.byte	0x00, 0xf4, 0x21, 0x00


	//----- nvinfo : EIATTR_KPARAM_INFO
	.align		4
.L_21:
        /*0058*/ 	.byte	0x04, 0x17
        /*005a*/ 	.short	(.L_23 - .L_22)
.L_22:
        /*005c*/ 	.word	0x00000000
        /*0060*/ 	.short	0x0007
        /*0062*/ 	.short	0x0038
        /*0064*/ 	.byte	0x00, 0xf4, 0x21, 0x00


	//----- nvinfo : EIATTR_KPARAM_INFO
	.align		4
.L_23:
        /*0068*/ 	.byte	0x04, 0x17
        /*006a*/ 	.short	(.L_25 - .L_24)
.L_24:
        /*006c*/ 	.word	0x00000000
        /*0070*/ 	.short	0x0006
        /*0072*/ 	.short	0x0030
        /*0074*/ 	.byte	0x00, 0xf4, 0x21, 0x00


	//----- nvinfo : EIATTR_KPARAM_INFO
	.align		4
.L_25:
        /*0078*/ 	.byte	0x04, 0x17
        /*007a*/ 	.short	(.L_27 - .L_26)
.L_26:
        /*007c*/ 	.word	0x00000000
        /*0080*/ 	.short	0x0005
        /*0082*/ 	.short	0x0028
        /*0084*/ 	.byte	0x00, 0xf4, 0x21, 0x00


	//----- nvinfo : EIATTR_KPARAM_INFO
	.align		4
.L_27:
        /*0088*/ 	.byte	0x04, 0x17
        /*008a*/ 	.short	(.L_29 - .L_28)
.L_28:
        /*008c*/ 	.word	0x00000000
        /*0090*/ 	.short	0x0004
        /*0092*/ 	.short	0x0020
        /*0094*/ 	.byte	0x00, 0xf4, 0x21, 0x00


	//----- nvinfo : EIATTR_KPARAM_INFO
	.align		4
.L_29:
        /*0098*/ 	.byte	0x04, 0x17
        /*009a*/ 	.short	(.L_31 - .L_30)
.L_30:
        /*009c*/ 	.word	0x00000000
        /*00a0*/ 	.short	0x0003
        /*00a2*/ 	.short	0x0018
        /*00a4*/ 	.byte	0x00, 0xf4, 0x21, 0x00


	//----- nvinfo : EIATTR_KPARAM_INFO
	.align		4
.L_31:
        /*00a8*/ 	.byte	0x04, 0x17
        /*00aa*/ 	.short	(.L_33 - .L_32)
.L_32:
        /*00ac*/ 	.word	0x00000000
        /*00b0*/ 	.short	0x0002
        /*00b2*/ 	.short	0x0010
        /*00b4*/ 	.byte	0x00, 0xf4, 0x21, 0x00


	//----- nvinfo : EIATTR_KPARAM_INFO
	.align		4
.L_33:
        /*00b8*/ 	.byte	0x04, 0x17
        /*00ba*/ 	.short	(.L_35 - .L_34)
.L_34:
        /*00bc*/ 	.word	0x00000000
        /*00c0*/ 	.short	0x0001
        /*00c2*/ 	.short	0x0008
        /*00c4*/ 	.byte	0x00, 0xf4, 0x21, 0x00


	//----- nvinfo : EIATTR_KPARAM_INFO
	.align		4
.L_35:
        /*00c8*/ 	.byte	0x04, 0x17
        /*00ca*/ 	.short	(.L_37 - .L_36)
.L_36:
        /*00cc*/ 	.word	0x00000000
        /*00d0*/ 	.short	0x0000
        /*00d2*/ 	.short	0x0000
        /*00d4*/ 	.byte	0x00, 0xf4, 0x21, 0x00


	//----- nvinfo : EIATTR_SPARSE_MMA_MASK
	.align		4
.L_37:
        /*00d8*/ 	.byte	0x03, 0x50
        /*00da*/ 	.short	0x0000


	//----- nvinfo : EIATTR_MAXREG_COUNT
	.align		4
        /*00dc*/ 	.byte	0x03, 0x1b
        /*00de*/ 	.short	0x00ff


	//----- nvinfo : EIATTR_EXIT_INSTR_OFFSETS
	.align		4
        /*00e0*/ 	.byte	0x04, 0x1c
        /*00e2*/ 	.short	(.L_39 - .L_38)


	//   ....[0]....
.L_38:
        /*00e4*/ 	.word	0x00000820


	//   ....[1]....
        /*00e8*/ 	.word	0x00000840


	//----- nvinfo : EIATTR_REQNTID
	.align		4
.L_39:
        /*00ec*/ 	.byte	0x04, 0x10
        /*00ee*/ 	.short	(.L_41 - .L_40)
.L_40:
        /*00f0*/ 	.word	0x00000080
        /*00f4*/ 	.word	0x00000001
        /*00f8*/ 	.word	0x00000001


	//----- nvinfo : EIATTR_CBANK_PARAM_SIZE
	.align		4
.L_41:
        /*00fc*/ 	.byte	0x03, 0x19
        /*00fe*/ 	.short	0x0064


	//----- nvinfo : EIATTR_PARAM_CBANK
	.align		4
        /*0100*/ 	.byte	0x04, 0x0a
        /*0102*/ 	.short	(.L_43 - .L_42)
	.align		4
.L_42:
        /*0104*/ 	.word	index@(.nv.constant0.triton_poi_fused__native_batch_norm_legit_no_training_add_convolution_div_eq_masked_fill_mul_native_batch_norm_backward_ones_like_relu_sub_threshold_backward_9)
        /*0108*/ 	.short	0x0210
        /*010a*/ 	.short	0x0064


	//----- nvinfo : EIATTR_SW_WAR
	.align		4
.L_43:
        /*010c*/ 	.byte	0x04, 0x36
        /*010e*/ 	.short	(.L_45 - .L_44)
.L_44:
        /*0110*/ 	.word	0x00000008
.L_45:


//--------------------- .nv.callgraph             --------------------------
	.section	.nv.callgraph,"",@"SHT_CUDA_CALLGRAPH"
	.align	4
	.sectionentsize	8
	.align		4
        /*0000*/ 	.word	0x00000000
	.align		4
        /*0004*/ 	.word	0xffffffff
	.align		4
        /*0008*/ 	.word	0x00000000
	.align		4
        /*000c*/ 	.word	0xfffffffe
	.align		4
        /*0010*/ 	.word	0x00000000
	.align		4
        /*0014*/ 	.word	0xfffffffd
	.align		4
        /*0018*/ 	.word	0x00000000
	.align		4
        /*001c*/ 	.word	0xfffffffc


//--------------------- .nv.constant4             --------------------------
	.section	.nv.constant4,"a",@progbits
	.align	8
	.align		8
.nv.constant4:
        /*0000*/ 	.dword	_$_str
	.align		8
        /*0008*/ 	.dword	_$_str_$_2


//--------------------- .text.triton_poi_fused__native_batch_norm_legit_no_training_add_convolution_div_eq_masked_fill_mul_native_batch_norm_backward_ones_like_relu_sub_threshold_backward_9 --------------------------
	.section	.text.triton_poi_fused__native_batch_norm_legit_no_training_add_convolution_div_eq_masked_fill_mul_native_batch_norm_backward_ones_like_relu_sub_threshold_backward_9,"ax",@progbits
	.align	128
        .global         triton_poi_fused__native_batch_norm_legit_no_training_add_convolution_div_eq_masked_fill_mul_native_batch_norm_backward_ones_like_relu_sub_threshold_backward_9
        .type           triton_poi_fused__native_batch_norm_legit_no_training_add_convolution_div_eq_masked_fill_mul_native_batch_norm_backward_ones_like_relu_sub_threshold_backward_9,@function
        .size           triton_poi_fused__native_batch_norm_legit_no_training_add_convolution_div_eq_masked_fill_mul_native_batch_norm_backward_ones_like_relu_sub_threshold_backward_9,(.L_x_1 - triton_poi_fused__native_batch_norm_legit_no_training_add_convolution_div_eq_masked_fill_mul_native_batch_norm_backward_ones_like_relu_sub_threshold_backward_9)
        .other          triton_poi_fused__native_batch_norm_legit_no_training_add_convolution_div_eq_masked_fill_mul_native_batch_norm_backward_ones_like_relu_sub_threshold_backward_9,@"STO_CUDA_ENTRY STV_DEFAULT"
triton_poi_fused__native_batch_norm_legit_no_training_add_convolution_div_eq_masked_fill_mul_native_batch_norm_backward_ones_like_relu_sub_threshold_backward_9:
.text.triton_poi_fused__native_batch_norm_legit_no_training_add_convolution_div_eq_masked_fill_mul_native_batch_norm_backward_ones_like_relu_sub_threshold_backward_9:
[----:B------:R-:W0:Y:S01]  /*0000*/  LDC R1, c[0x0][0x28] ;  /* 0x00000a00ff017b82 */ /* 0x000e220000000800 */
[----:B------:R-:W1:Y:S07]  /*0010*/  S2R R0, SR_TID.X ;  /* 0x0000000000007919 */ /* 0x000e6e0000002100 */
[----:B------:R-:W2:Y:S01]  /*0020*/  LDC.64 R4, c[0x0][0x230] ;  /* 0x00008c00ff047b82 */ /* 0x000ea20000000a00 */
[----:B------:R-:W-:Y:S01]  /*0030*/  CS2R R16, SRZ ;  /* 0x0000000000107805 */ /* 0x000fe2000001ff00 */
[----:B------:R-:W-:Y:S01]  /*0040*/  ULDC.64 UR4, c[0x0][0x208] ;  /* 0x0000820000047ab9 */ /* 0x000fe20000000a00 */
[----:B------:R-:W3:Y:S05]  /*0050*/  S2R R7, SR_CTAID.X ;  /* 0x0000000000077919 */ /* 0x000eea0000002500 */
[----:B------:R-:W4:Y:S08]  /*0060*/  LDC.64 R8, c[0x0][0x220] ;  /* 0x00008800ff087b82 */ /* 0x000f300000000a00 */
[----:B------:R-:W5:Y:S01]  /*0070*/  LDC.64 R18, c[0x0][0x218] ;  /* 0x00008600ff127b82 */ /* 0x000f620000000a00 */
[----:B------:R-:W-:-:S02]  /*0080*/  CS2R R12, SRZ ;  /* 0x00000000000c7805 */ /* 0x000fc4000001ff00 */
[----:B------:R-:W-:Y:S02]  /*0090*/  CS2R R10, SRZ ;  /* 0x00000000000a7805 */ /* 0x000fe4000001ff00 */
[----:B------:R-:W-:Y:S01]  /*00a0*/  CS2R R14, SRZ ;  /* 0x00000000000e7805 */ /* 0x000fe2000001ff00 */
[----:B------:R-:W-:Y:S02]  /*00b0*/  ULDC.64 UR6, c[0x0][0x248] ;  /* 0x0000920000067ab9 */ /* 0x000fe40000000a00 */
[----:B------:R-:W4:Y:S01]  /*00c0*/  LDC.64 R20, c[0x0][0x228] ;  /* 0x00008a00ff147b82 */ /* 0x000f220000000a00 */
[----:B-1----:R-:W-:-:S07]  /*00d0*/  IMAD.SHL.U32 R0, R0, 0x2, RZ ;  /* 0x0000000200007824 */ /* 0x002fce00078e00ff */
[----:B------:R-:W1:Y:S01]  /*00e0*/  LDC.64 R22, c[0x0][0x238] ;  /* 0x00008e00ff167b82 */ /* 0x000e620000000a00 */
[----:B---3--:R-:W-:Y:S02]  /*00f0*/  SHF.R.S32.HI R3, RZ, 0x17, R7 ;  /* 0x00000017ff037819 */ /* 0x008fe40000011407 */
[----:B------:R-:W-:Y:S02]  /*0100*/  LOP3.LUT R0, R0, 0xfe, RZ, 0xc0, !PT ;  /* 0x000000fe00007812 */ /* 0x000fe400078ec0ff */
[----:B------:R-:W-:-:S03]  /*0110*/  SGXT R3, R3, 0x1 ;  /* 0x000000010303781a */ /* 0x000fc60000000200 */
[----:B------:R-:W3:Y:S01]  /*0120*/  LDC.64 R24, c[0x0][0x240] ;  /* 0x00009000ff187b82 */ /* 0x000ee20000000a00 */
[----:B------:R-:W-:-:S05]  /*0130*/  IMAD R0, R7, 0x100, R0 ;  /* 0x0000010007007824 */ /* 0x000fca00078e0200 */
[----:B------:R-:W-:Y:S02]  /*0140*/  LEA.HI R3, R3, R0, RZ, 0x8 ;  /* 0x0000000003037211 */ /* 0x000fe400078f40ff */
[C---:B------:R-:W-:Y:S02]  /*0150*/  ISETP.GE.AND P0, PT, R0.reuse, 0x400, PT ;  /* 0x000004000000780c */ /* 0x040fe40003f06270 */
[----:B------:R-:W-:Y:S02]  /*0160*/  LOP3.LUT R7, R3, 0xffffff00, RZ, 0xc0, !PT ;  /* 0xffffff0003077812 */ /* 0x000fe400078ec0ff */
[----:B------:R-:W1:Y:S03]  /*0170*/  LDC.64 R2, c[0x0][0x210] ;  /* 0x00008400ff027b82 */ /* 0x000e660000000a00 */
[----:B------:R-:W-:-:S04]  /*0180*/  IMAD.IADD R6, R0, 0x1, -R7 ;  /* 0x0000000100067824 */ /* 0x000fc800078e0a07 */
[----:B--2---:R-:W-:-:S05]  /*0190*/  IMAD.WIDE R4, R6, 0x4, R4 ;  /* 0x0000000406047825 */ /* 0x004fca00078e0204 */
[----:B------:R2:W3:Y:S01]  /*01a0*/  @!P0 LDG.E.EL.64 R16, desc[UR4][R4.64] ;  /* 0x0000000404108981 */ /* 0x0004e2000c2e1b00 */
[----:B01----:R-:W-:-:S05]  /*01b0*/  IMAD.WIDE R2, R0, 0x4, R2 ;  /* 0x0000000400027825 */ /* 0x003fca00078e0202 */
[----:B------:R-:W3:Y:S01]  /*01c0*/  @!P0 LDG.E.64 R12, desc[UR4][R2.64] ;  /* 0x00000004020c8981 */ /* 0x000ee2000c1e1b00 */
[----:B----4-:R-:W-:-:S04]  /*01d0*/  IMAD.WIDE R8, R6, 0x4, R8 ;  /* 0x0000000406087825 */ /* 0x010fc800078e0208 */
[----:B-----5:R-:W-:Y:S01]  /*01e0*/  IMAD.WIDE R18, R0, 0x4, R18 ;  /* 0x0000000400127825 */ /* 0x020fe200078e0212 */
[----:B------:R0:W4:Y:S04]  /*01f0*/  @!P0 LDG.E.EL.64 R10, desc[UR4][R8.64] ;  /* 0x00000004080a8981 */ /* 0x000128000c2e1b00 */
[----:B------:R1:W4:Y:S01]  /*0200*/  @!P0 LDG.E.64 R14, desc[UR4][R18.64] ;  /* 0x00000004120e8981 */ /* 0x000322000c1e1b00 */
[----:B--2---:R-:W-:Y:S01]  /*0210*/  CS2R R4, SRZ ;  /* 0x0000000000047805 */ /* 0x004fe2000001ff00 */
[----:B------:R-:W-:-:S04]  /*0220*/  IMAD.WIDE R20, R6, 0x4, R20 ;  /* 0x0000000406147825 */ /* 0x000fc800078e0214 */
[C---:B------:R-:W-:Y:S01]  /*0230*/  IMAD.WIDE R22, R6.reuse, 0x4, R22 ;  /* 0x0000000406167825 */ /* 0x040fe200078e0216 */
[----:B------:R-:W2:Y:S01]  /*0240*/  @!P0 LDG.E.EL.64 R4, desc[UR4][R20.64] ;  /* 0x0000000414048981 */ /* 0x000ea2000c2e1b00 */
[----:B0-----:R-:W-:Y:S02]  /*0250*/  CS2R R8, SRZ ;  /* 0x0000000000087805 */ /* 0x001fe4000001ff00 */
[----:B---3--:R-:W-:Y:S01]  /*0260*/  IMAD.WIDE R24, R6, 0x4, R24 ;  /* 0x0000000406187825 */ /* 0x008fe200078e0218 */
[----:B------:R-:W-:-:S03]  /*0270*/  CS2R R6, SRZ ;  /* 0x0000000000067805 */ /* 0x000fc6000001ff00 */
[----:B------:R0:W3:Y:S04]  /*0280*/  @!P0 LDG.E.EL.64 R8, desc[UR4][R22.64] ;  /* 0x0000000416088981 */ /* 0x0000e8000c2e1b00 */
[----:B------:R5:W3:Y:S01]  /*0290*/  @!P0 LDG.E.EL.64 R6, desc[UR4][R24.64] ;  /* 0x0000000418068981 */ /* 0x000ae2000c2e1b00 */
[----:B-1----:R-:W-:Y:S02]  /*02a0*/  IMAD.MOV.U32 R19, RZ, RZ, 0x3e800000 ;  /* 0x3e800000ff137424 */ /* 0x002fe400078e00ff */
[----:B------:R-:W-:Y:S01]  /*02b0*/  FADD R16, R16, 9.9999997473787516356e-06 ;  /* 0x3727c5ac10107421 */ /* 0x000fe20000000000 */
[----:B------:R-:W-:-:S05]  /*02c0*/  FADD R18, R17, 9.9999997473787516356e-06 ;  /* 0x3727c5ac11127421 */ /* 0x000fca0000000000 */
[----:B------:R-:W1:Y:S08]  /*02d0*/  MUFU.SQRT R16, R16 ;  /* 0x0000001000107308 */ /* 0x000e700000002000 */
[----:B------:R-:W0:Y:S01]  /*02e0*/  MUFU.SQRT R18, R18 ;  /* 0x0000001200127308 */ /* 0x000e220000002000 */
[----:B------:R-:W-:Y:S02]  /*02f0*/  LOP3.LUT P1, RZ, R12, 0x7fffffff, RZ, 0xc0, !PT ;  /* 0x7fffffff0cff7812 */ /* 0x000fe4000782c0ff */
[----:B------:R-:W-:-:S02]  /*0300*/  LOP3.LUT P2, RZ, R13, 0x7fffffff, RZ, 0xc0, !PT ;  /* 0x7fffffff0dff7812 */ /* 0x000fc4000784c0ff */
[----:B------:R-:W-:Y:S02]  /*0310*/  FSEL R12, R12, 1, P1 ;  /* 0x3f8000000c0c7808 */ /* 0x000fe40000800000 */
[----:B-1----:R-:W-:Y:S02]  /*0320*/  FSETP.GT.AND P5, PT, R16, 8.50705917302346158658e+37, PT ;  /* 0x7e8000001000780b */ /* 0x002fe40003fa4000 */
[C---:B------:R-:W-:Y:S01]  /*0330*/  FSETP.GT.AND P3, PT, |R12|.reuse, 8.50705917302346158658e+37, PT ;  /* 0x7e8000000c00780b */ /* 0x040fe20003f64200 */
[----:B0-----:R-:W-:Y:S01]  /*0340*/  FMUL R23, R12, 0.25 ;  /* 0x3e8000000c177820 */ /* 0x001fe20000400000 */
[----:B----4-:R-:W-:Y:S01]  /*0350*/  FADD R17, R10, R14 ;  /* 0x0000000e0a117221 */ /* 0x010fe20000000000 */
[----:B------:R-:W-:Y:S01]  /*0360*/  FSEL R13, R13, 1, P2 ;  /* 0x3f8000000d0d7808 */ /* 0x000fe20001000000 */
[----:B------:R-:W-:Y:S01]  /*0370*/  FADD R14, R11, R15 ;  /* 0x0000000f0b0e7221 */ /* 0x000fe20000000000 */
[----:B------:R-:W-:Y:S01]  /*0380*/  FSETP.GT.AND P6, PT, R18, 8.50705917302346158658e+37, PT ;  /* 0x7e8000001200780b */ /* 0x000fe20003fc4000 */
[----:B------:R-:W-:Y:S01]  /*0390*/  FADD R17, R17, -R10 ;  /* 0x8000000a11117221 */ /* 0x000fe20000000000 */
[----:B------:R-:W-:Y:S01]  /*03a0*/  FSEL R23, R23, R12, P3 ;  /* 0x0000000c17177208 */ /* 0x000fe20001800000 */
[----:B------:R-:W-:Y:S01]  /*03b0*/  FMUL R20, R13, 0.25 ;  /* 0x3e8000000d147820 */ /* 0x000fe20000400000 */
[----:B------:R-:W-:-:S02]  /*03c0*/  FSETP.GEU.AND P4, PT, R16, 1.175494350822287508e-38, PT ;  /* 0x008000001000780b */ /* 0x000fc40003f8e000 */
[----:B------:R-:W-:Y:S01]  /*03d0*/  @P5 FMUL R16, R16, 0.25 ;  /* 0x3e80000010105820 */ /* 0x000fe20000400000 */
[----:B------:R-:W-:Y:S01]  /*03e0*/  FSEL R21, R19, 1, P5 ;  /* 0x3f80000013157808 */ /* 0x000fe20002800000 */
[----:B------:R-:W-:Y:S01]  /*03f0*/  @P3 FMUL R17, R17, 0.25 ;  /* 0x3e80000011113820 */ /* 0x000fe20000400000 */
[----:B------:R-:W-:Y:S02]  /*0400*/  FSETP.GT.AND P3, PT, |R13|, 8.50705917302346158658e+37, PT ;  /* 0x7e8000000d00780b */ /* 0x000fe40003f64200 */
[----:B------:R-:W-:Y:S02]  /*0410*/  FSETP.GEU.AND P5, PT, R18, 1.175494350822287508e-38, PT ;  /* 0x008000001200780b */ /* 0x000fe40003fae000 */
[----:B------:R-:W-:Y:S01]  /*0420*/  FSEL R22, R20, R13, P3 ;  /* 0x0000000d14167208 */ /* 0x000fe20001800000 */
[----:B------:R-:W-:Y:S01]  /*0430*/  FADD R20, R14, -R11 ;  /* 0x8000000b0e147221 */ /* 0x000fe20000000000 */
[----:B------:R-:W-:Y:S01]  /*0440*/  @P6 FMUL R18, R18, 0.25 ;  /* 0x3e80000012126820 */ /* 0x000fe20000400000 */
[----:B------:R-:W-:Y:S01]  /*0450*/  FSEL R19, R19, 1, P6 ;  /* 0x3f80000013137808 */ /* 0x000fe20003000000 */
[----:B------:R-:W-:Y:S01]  /*0460*/  @!P4 FMUL R16, R16, 16777216 ;  /* 0x4b8000001010c820 */ /* 0x000fe20000400000 */
[----:B------:R-:W-:Y:S01]  /*0470*/  FSETP.GEU.AND P6, PT, |R13|, 1.175494350822287508e-38, PT ;  /* 0x008000000d00780b */ /* 0x000fe20003fce200 */
[----:B------:R-:W-:Y:S01]  /*0480*/  @!P4 FMUL R21, R21, 16777216 ;  /* 0x4b8000001515c820 */ /* 0x000fe20000400000 */
[----:B------:R-:W0:Y:S01]  /*0490*/  LDC.64 R14, c[0x0][0x250] ;  /* 0x00009400ff0e7b82 */ /* 0x000e220000000a00 */
[----:B-----5:R-:W-:Y:S01]  /*04a0*/  SEL R24, RZ, 0x100, P2 ;  /* 0x00000100ff187807 */ /* 0x020fe20001000000 */
[----:B------:R-:W-:Y:S01]  /*04b0*/  @P3 FMUL R20, R20, 0.25 ;  /* 0x3e80000014143820 */ /* 0x000fe20000400000 */
[----:B------:R-:W-:Y:S01]  /*04c0*/  FSETP.GEU.AND P3, PT, |R12|, 1.175494350822287508e-38, PT ;  /* 0x008000000c00780b */ /* 0x000fe20003f6e200 */
[----:B------:R-:W-:Y:S01]  /*04d0*/  @!P5 FMUL R18, R18, 16777216 ;  /* 0x4b8000001212d820 */ /* 0x000fe20000400000 */
[----:B------:R-:W1:Y:S01]  /*04e0*/  MUFU.RCP R16, R16 ;  /* 0x0000001000107308 */ /* 0x000e620000001000 */
[----:B------:R-:W-:-:S05]  /*04f0*/  @!P5 FMUL R19, R19, 16777216 ;  /* 0x4b8000001313d820 */ /* 0x000fca0000400000 */
[----:B------:R-:W-:Y:S01]  /*0500*/  @!P6 FMUL R22, R22, 16777216 ;  /* 0x4b8000001616e820 */ /* 0x000fe20000400000 */
[----:B------:R-:W-:Y:S01]  /*0510*/  @!P6 FMUL R20, R20, 16777216 ;  /* 0x4b8000001414e820 */ /* 0x000fe20000400000 */
[----:B------:R-:W-:Y:S03]  /*0520*/  MUFU.RCP R18, R18 ;  /* 0x0000001200127308 */ /* 0x000fe60000001000 */
[----:B------:R-:W-:Y:S01]  /*0530*/  @!P3 FMUL R23, R23, 16777216 ;  /* 0x4b8000001717b820 */ /* 0x000fe20000400000 */
[----:B------:R-:W-:Y:S01]  /*0540*/  @!P3 FMUL R17, R17, 16777216 ;  /* 0x4b8000001111b820 */ /* 0x000fe20000400000 */
[----:B-1----:R-:W-:-:S03]  /*0550*/  FMUL R21, R16, R21 ;  /* 0x0000001510157220 */ /* 0x002fc60000400000 */
[----:B------:R-:W1:Y:S01]  /*0560*/  MUFU.RCP R22, R22 ;  /* 0x0000001600167308 */ /* 0x000e620000001000 */
[----:B0-----:R-:W-:-:S07]  /*0570*/  IMAD.WIDE R14, R0, 0x4, R14 ;  /* 0x00000004000e7825 */ /* 0x001fce00078e020e */
[----:B------:R-:W0:Y:S01]  /*0580*/  MUFU.RCP R23, R23 ;  /* 0x0000001700177308 */ /* 0x000e220000001000 */
[----:B-1----:R-:W-:Y:S01]  /*0590*/  FFMA R11, R22, R20, R11 ;  /* 0x00000014160b7223 */ /* 0x002fe2000000000b */
[----:B------:R-:W-:Y:S01]  /*05a0*/  FMUL R20, R18, R19 ;  /* 0x0000001312147220 */ /* 0x000fe20000400000 */
[----:B------:R-:W-:-:S03]  /*05b0*/  IADD3 R18, P3, R0, UR6, RZ ;  /* 0x0000000600127c10 */ /* 0x000fc6000ff7e0ff */
[----:B------:R-:W-:Y:S01]  /*05c0*/  FSEL R22, R11, RZ, P2 ;  /* 0x000000ff0b167208 */ /* 0x000fe20001000000 */
[----:B0-----:R-:W-:Y:S01]  /*05d0*/  FFMA R19, R23, R17, R10 ;  /* 0x0000001117137223 */ /* 0x001fe2000000000a */
[----:B------:R-:W-:Y:S01]  /*05e0*/  SEL R23, RZ, 0x1, P1 ;  /* 0x00000001ff177807 */ /* 0x000fe20000800000 */
[----:B------:R-:W0:Y:S02]  /*05f0*/  LDC.64 R16, c[0x0][0x258] ;  /* 0x00009600ff107b82 */ /* 0x000e240000000a00 */
[----:B--2---:R-:W-:Y:S01]  /*0600*/  FADD R5, R22, -R5 ;  /* 0x8000000516057221 */ /* 0x004fe20000000000 */
[----:B------:R-:W-:Y:S02]  /*0610*/  SHF.R.S32.HI R22, RZ, 0x1f, R0 ;  /* 0x0000001fff167819 */ /* 0x000fe40000011400 */
[----:B------:R-:W-:Y:S01]  /*0620*/  FSEL R19, R19, RZ, P1 ;  /* 0x000000ff13137208 */ /* 0x000fe20000800000 */
[----:B------:R-:W-:Y:S01]  /*0630*/  FMUL R20, R20, R5 ;  /* 0x0000000514147220 */ /* 0x000fe20000400000 */
[----:B------:R-:W-:Y:S01]  /*0640*/  IMAD.IADD R23, R23, 0x1, R24 ;  /* 0x0000000117177824 */ /* 0x000fe200078e0218 */
[----:B------:R-:W1:Y:S02]  /*0650*/  LDC.64 R10, c[0x0][0x260] ;  /* 0x00009800ff0a7b82 */ /* 0x000e640000000a00 */
[----:B------:R-:W-:Y:S01]  /*0660*/  FADD R4, R19, -R4 ;  /* 0x8000000413047221 */ /* 0x000fe20000000000 */
[----:B---3--:R-:W-:Y:S01]  /*0670*/  FFMA R7, R20, R9, R7 ;  /* 0x0000000914077223 */ /* 0x008fe20000000007 */
[----:B------:R-:W-:Y:S01]  /*0680*/  IADD3.X R19, R22, UR7, RZ, P3, !PT ;  /* 0x0000000716137c10 */ /* 0x000fe20009ffe4ff */
[----:B------:R-:W-:Y:S01]  /*0690*/  ULDC.64 UR6, c[0x0][0x268] ;  /* 0x00009a0000067ab9 */ /* 0x000fe20000000a00 */
[----:B------:R-:W-:Y:S01]  /*06a0*/  FMUL R21, R21, R4 ;  /* 0x0000000415157220 */ /* 0x000fe20000400000 */
[----:B------:R-:W-:-:S02]  /*06b0*/  FSEL R20, RZ, 1, !P1 ;  /* 0x3f800000ff147808 */ /* 0x000fc40004800000 */
[----:B------:R-:W-:Y:S01]  /*06c0*/  FSETP.GEU.AND P4, PT, R7, RZ, PT ;  /* 0x000000ff0700720b */ /* 0x000fe20003f8e000 */
[----:B------:R-:W-:Y:S01]  /*06d0*/  FFMA R6, R21, R8, R6 ;  /* 0x0000000815067223 */ /* 0x000fe20000000006 */
[----:B------:R-:W-:Y:S01]  /*06e0*/  FSEL R21, RZ, 1, !P2 ;  /* 0x3f800000ff157808 */ /* 0x000fe20005000000 */
[----:B------:R-:W-:Y:S03]  /*06f0*/  @!P0 STG.E.U16 desc[UR4][R18.64], R23 ;  /* 0x0000001712008986 */ /* 0x000fe6000c101504 */
[----:B------:R-:W-:Y:S01]  /*0700*/  FSETP.GEU.AND P3, PT, R6, RZ, PT ;  /* 0x000000ff0600720b */ /* 0x000fe20003f6e000 */
[----:B------:R2:W-:Y:S01]  /*0710*/  @!P0 STG.E.64 desc[UR4][R2.64], R12 ;  /* 0x0000000c02008986 */ /* 0x0005e2000c101b04 */
[----:B0-----:R-:W-:Y:S02]  /*0720*/  IMAD.WIDE R16, R0, 0x4, R16 ;  /* 0x0000000400107825 */ /* 0x001fe400078e0210 */
[----:B------:R-:W-:Y:S01]  /*0730*/  FSEL R9, R6, RZ, P3 ;  /* 0x000000ff06097208 */ /* 0x000fe20001800000 */
[----:B------:R0:W-:Y:S01]  /*0740*/  @!P0 STG.E.64 desc[UR4][R14.64], R4 ;  /* 0x000000040e008986 */ /* 0x0001e2000c101b04 */
[----:B------:R-:W-:-:S02]  /*0750*/  FSEL R6, R7, RZ, P4 ;  /* 0x000000ff07067208 */ /* 0x000fc40002000000 */
[----:B------:R-:W-:Y:S01]  /*0760*/  FSETP.GTU.AND P3, PT, R9, RZ, PT ;  /* 0x000000ff0900720b */ /* 0x000fe20003f6c000 */
[----:B------:R-:W-:Y:S01]  /*0770*/  FMUL R8, R20, R9 ;  /* 0x0000000914087220 */ /* 0x000fe20000400000 */
[----:B------:R-:W-:Y:S01]  /*0780*/  FSETP.GTU.AND P2, PT, R6, RZ, PT ;  /* 0x000000ff0600720b */ /* 0x000fe20003f4c000 */
[----:B-1----:R-:W-:-:S04]  /*0790*/  IMAD.WIDE R10, R0, 0x4, R10 ;  /* 0x00000004000a7825 */ /* 0x002fc800078e020a */
[----:B------:R-:W-:Y:S01]  /*07a0*/  FMUL R9, R21, R6 ;  /* 0x0000000615097220 */ /* 0x000fe20000400000 */
[----:B------:R1:W-:Y:S01]  /*07b0*/  @!P0 STG.E.64 desc[UR4][R16.64], R20 ;  /* 0x0000001410008986 */ /* 0x0003e2000c101b04 */
[----:B--2---:R-:W-:Y:S02]  /*07c0*/  IADD3 R2, P1, R0, UR6, RZ ;  /* 0x0000000600027c10 */ /* 0x004fe4000ff3e0ff */
[----:B------:R-:W-:Y:S01]  /*07d0*/  SEL R0, RZ, 0x1, P3 ;  /* 0x00000001ff007807 */ /* 0x000fe20001800000 */
[----:B------:R1:W-:Y:S01]  /*07e0*/  @!P0 STG.E.64 desc[UR4][R10.64], R8 ;  /* 0x000000080a008986 */ /* 0x0003e2000c101b04 */
[----:B0-----:R-:W-:Y:S02]  /*07f0*/  SEL R5, RZ, 0x100, P2 ;  /* 0x00000100ff057807 */ /* 0x001fe40001000000 */
[----:B------:R-:W-:-:S03]  /*0800*/  IADD3.X R3, R22, UR7, RZ, P1, !PT ;  /* 0x0000000716037c10 */ /* 0x000fc60008ffe4ff */
[----:B------:R-:W-:Y:S01]  /*0810*/  IMAD.IADD R5, R0, 0x1, R5 ;  /* 0x0000000100057824 */ /* 0x000fe200078e0205 */
[----:B------:R-:W-:Y:S06]  /*0820*/  @P0 EXIT ;  /* 0x000000000000094d */ /* 0x000fec0003800000 */
[----:B------:R-:W-:Y:S01]  /*0830*/  STG.E.U16 desc[UR4][R2.64], R5 ;  /* 0x0000000502007986 */ /* 0x000fe2000c101504 */
[----:B------:R-:W-:Y:S05]  /*0840*/  EXIT ;  /* 0x000000000000794d */ /* 0x000fea0003800000 */
.L_x_0:
[----:B------:R-:W-:-:S00]  /*0850*/  BRA `(.L_x_0) ;  /* 0xfffffffc00fc7947 */ /* 0x000fc0000383ffff */
[----:B------:R-:W-:-:S00]  /*0860*/  NOP ;  /* 0x0000000000007918 */ /* 0x000fc00000000000 */
        /* <DEDUP_REMOVED lines=9> */
.L_x_1:


//--------------------- .nv.global.init           --------------------------
	.section	.nv.global.init,"aw",@progbits
.nv.global.init:
	.type		_$_str,@object
	.size		_$_str,(_$_str_$_2 - _$_str)
_$_str:
        /*0000*/ 	.byte	0x5f, 0x5f, 0x43, 0x55, 0x44, 0x41, 0x5f, 0x46, 0x54, 0x5a, 0x00
	.type		_$_str_$_2,@object
	.size		_$_str_$_2,(.L_1 - _$_str_$_2)
_$_str_$_2:
        /*000b*/ 	.byte	0x5f, 0x5f, 0x43, 0x55, 0x44, 0x41, 0x5f, 0x50, 0x52, 0x45, 0x43, 0x5f, 0x53, 0x51, 0x52, 0x54
        /*001b*/ 	.byte	0x00
.L_1:


//--------------------- .nv.constant0.triton_poi_fused__native_batch_norm_legit_no_training_add_convolution_div_eq_masked_fill_mul_native_batch_norm_backward_ones_like_relu_sub_threshold_backward_9 --------------------------
	.section	.nv.constant0.triton_poi_fused__native_batch_norm_legit_no_training_add_convolution_div_eq_masked_fill_mul_native_batch_norm_backward_ones_like_relu_sub_threshold_backward_9,"a",@progbits
	.sectionflags	@""
	.align	4
.nv.constant0.triton_poi_fused__native_batch_norm_legit_no_training_add_convolution_div_eq_masked_fill_mul_native_batch_norm_backward_ones_like_relu_sub_threshold_backward_9:
	.zero		628
